//
// Generated by NVIDIA NVVM Compiler
//
// Compiler Build ID: CL-36424714
// Cuda compilation tools, release 13.0, V13.0.88
// Based on NVVM 20.0.0
//

.version 9.0
.target sm_100
.address_size 64

	// .globl	_Z16RunningSumKernelPKfiPfm
.extern .shared .align 16 .b8 temp[];

.visible .entry _Z16RunningSumKernelPKfiPfm(
	.param .u64 .ptr .align 1 _Z16RunningSumKernelPKfiPfm_param_0,
	.param .u32 _Z16RunningSumKernelPKfiPfm_param_1,
	.param .u64 .ptr .align 1 _Z16RunningSumKernelPKfiPfm_param_2,
	.param .u64 _Z16RunningSumKernelPKfiPfm_param_3
)
{
	.reg .pred 	%p<23>;
	.reg .b32 	%r<51>;
	.reg .b32 	%f<39>;
	.reg .b64 	%rd<16>;

	ld.param.u64 	%rd2, [_Z16RunningSumKernelPKfiPfm_param_0];
	ld.param.u32 	%r23, [_Z16RunningSumKernelPKfiPfm_param_1];
	ld.param.u64 	%rd3, [_Z16RunningSumKernelPKfiPfm_param_2];
	ld.param.u64 	%rd4, [_Z16RunningSumKernelPKfiPfm_param_3];
	mov.u32 	%r24, %ctaid.x;
	mov.u32 	%r25, %ntid.x;
	mul.lo.s32 	%r1, %r24, %r25;
	mov.u32 	%r2, %tid.x;
	add.s32 	%r26, %r1, %r2;
	cvt.s64.s32 	%rd1, %r26;
	setp.le.u64 	%p1, %rd4, %rd1;
	mov.f32 	%f28, 0f00000000;
	@%p1 bra 	$L__BB0_2;
	cvta.to.global.u64 	%rd5, %rd2;
	shl.b64 	%rd6, %rd1, 2;
	add.s64 	%rd7, %rd5, %rd6;
	ld.global.f32 	%f28, [%rd7];
$L__BB0_2:
	setp.le.u64 	%p2, %rd4, %rd1;
	shl.b32 	%r27, %r2, 2;
	mov.u32 	%r28, temp;
	add.s32 	%r3, %r28, %r27;
	st.shared.f32 	[%r3], %f28;
	bar.sync 	0;
	@%p2 bra 	$L__BB0_21;
	shr.u32 	%r29, %r23, 31;
	add.s32 	%r30, %r23, %r29;
	shr.s32 	%r5, %r30, 1;
	neg.s32 	%r49, %r5;
	setp.lt.s32 	%p3, %r5, %r49;
	mov.f32 	%f34, 0f00000000;
	@%p3 bra 	$L__BB0_20;
	sub.s32 	%r31, %r5, %r49;
	add.s32 	%r32, %r31, 1;
	and.b32  	%r6, %r32, 3;
	setp.eq.s32 	%p4, %r6, 0;
	mov.f32 	%f34, 0f00000000;
	@%p4 bra 	$L__BB0_9;
	shl.b32 	%r34, %r49, 2;
	add.s32 	%r35, %r27, %r34;
	add.s32 	%r47, %r28, %r35;
	add.s32 	%r37, %r2, %r49;
	add.s32 	%r46, %r37, %r1;
	neg.s32 	%r45, %r6;
	mov.f32 	%f34, 0f00000000;
$L__BB0_6:
	.pragma "nounroll";
	cvt.s64.s32 	%rd8, %r46;
	setp.lt.s32 	%p5, %r46, 0;
	setp.le.u64 	%p6, %rd4, %rd8;
	or.pred  	%p7, %p5, %p6;
	@%p7 bra 	$L__BB0_8;
	ld.shared.f32 	%f23, [%r47];
	add.f32 	%f34, %f34, %f23;
$L__BB0_8:
	bar.sync 	0;
	add.s32 	%r49, %r49, 1;
	add.s32 	%r47, %r47, 4;
	add.s32 	%r46, %r46, 1;
	add.s32 	%r45, %r45, 1;
	setp.ne.s32 	%p8, %r45, 0;
	@%p8 bra 	$L__BB0_6;
$L__BB0_9:
	setp.lt.u32 	%p9, %r31, 3;
	@%p9 bra 	$L__BB0_20;
	cvt.u32.u64 	%r39, %rd1;
$L__BB0_11:
	add.s32 	%r20, %r49, %r39;
	setp.lt.s32 	%p10, %r20, 0;
	cvt.s64.s32 	%rd9, %r20;
	setp.le.u64 	%p11, %rd4, %rd9;
	shl.b32 	%r40, %r49, 2;
	add.s32 	%r21, %r3, %r40;
	or.pred  	%p12, %p10, %p11;
	@%p12 bra 	$L__BB0_13;
	ld.shared.f32 	%f24, [%r21];
	add.f32 	%f34, %f34, %f24;
$L__BB0_13:
	bar.sync 	0;
	add.s32 	%r41, %r20, 1;
	setp.lt.s32 	%p13, %r41, 0;
	cvt.s64.s32 	%rd10, %r41;
	setp.le.u64 	%p14, %rd4, %rd10;
	or.pred  	%p15, %p13, %p14;
	@%p15 bra 	$L__BB0_15;
	ld.shared.f32 	%f25, [%r21+4];
	add.f32 	%f34, %f34, %f25;
$L__BB0_15:
	bar.sync 	0;
	add.s32 	%r42, %r20, 2;
	setp.lt.s32 	%p16, %r42, 0;
	cvt.s64.s32 	%rd11, %r42;
	setp.le.u64 	%p17, %rd4, %rd11;
	or.pred  	%p18, %p16, %p17;
	@%p18 bra 	$L__BB0_17;
	ld.shared.f32 	%f26, [%r21+8];
	add.f32 	%f34, %f34, %f26;
$L__BB0_17:
	bar.sync 	0;
	add.s32 	%r43, %r20, 3;
	setp.lt.s32 	%p19, %r43, 0;
	cvt.s64.s32 	%rd12, %r43;
	setp.le.u64 	%p20, %rd4, %rd12;
	or.pred  	%p21, %p19, %p20;
	@%p21 bra 	$L__BB0_19;
	ld.shared.f32 	%f27, [%r21+12];
	add.f32 	%f34, %f34, %f27;
$L__BB0_19:
	bar.sync 	0;
	add.s32 	%r22, %r49, 4;
	add.s32 	%r44, %r49, 3;
	setp.ne.s32 	%p22, %r44, %r5;
	mov.u32 	%r49, %r22;
	@%p22 bra 	$L__BB0_11;
$L__BB0_20:
	cvta.to.global.u64 	%rd13, %rd3;
	shl.b64 	%rd14, %rd1, 2;
	add.s64 	%rd15, %rd13, %rd14;
	st.global.f32 	[%rd15], %f34;
$L__BB0_21:
	ret;

}


// ===== COMPILED SASS (sm_100) =====

	.target	sm_100

	.elftype	@"ET_EXEC"


//--------------------- .note.nv.tkinfo           --------------------------
	.section	.note.nv.tkinfo,"",@"SHT_NOTE"
	.sectionflags	@"SHF_NOTE_NV_TKINFO"
	.tkinfo
        /*0018*/ 	.word	0x00000002
        /*0030*/ 	.string	""
        /*0030*/ 	.string	"ptxas"
        /*0030*/ 	.string	"Cuda compilation tools, release 13.0, V13.0.88"
        /*0030*/ 	.string	"Build cuda_13.0.r13.0/compiler.36424714_0"
        /*0030*/ 	.string	"-arch sm_100 -m 64 "



//--------------------- .note.nv.cuinfo           --------------------------
	.section	.note.nv.cuinfo,"",@"SHT_NOTE"
	.sectionflags	@"SHF_NOTE_NV_CUINFO"
        /*0018*/ 	.short	0x0002
        /*001a*/ 	.short	0x0064
        /*001c*/ 	.short	0x0082
	.zero		2


//--------------------- .nv.info                  --------------------------
	.section	.nv.info,"",@"SHT_CUDA_INFO"
	.align	4


	//----- nvinfo : EIATTR_REGCOUNT
	.align		4
        /*0000*/ 	.byte	0x04, 0x2f
        /*0002*/ 	.short	(.L_1 - .L_0)
	.align		4
.L_0:
        /*0004*/ 	.word	index@(_Z16RunningSumKernelPKfiPfm)
        /*0008*/ 	.word	0x00000010


	//----- nvinfo : EIATTR_FRAME_SIZE
	.align		4
.L_1:
        /*000c*/ 	.byte	0x04, 0x11
        /*000e*/ 	.short	(.L_3 - .L_2)
	.align		4
.L_2:
        /*0010*/ 	.word	index@(_Z16RunningSumKernelPKfiPfm)
        /*0014*/ 	.word	0x00000000


	//----- nvinfo : EIATTR_MIN_STACK_SIZE
	.align		4
.L_3:
        /*0018*/ 	.byte	0x04, 0x12
        /*001a*/ 	.short	(.L_5 - .L_4)
	.align		4
.L_4:
        /*001c*/ 	.word	index@(_Z16RunningSumKernelPKfiPfm)
        /*0020*/ 	.word	0x00000000
.L_5:


//--------------------- .nv.compat                --------------------------
	.section	.nv.compat,"",@"SHT_CUDA_COMPAT_INFO"
	.align	4
        /*0000*/ 	.byte	0x02, 0x09, 0x00, 0x00, 0x02, 0x02, 0x01, 0x00, 0x02, 0x05, 0x05, 0x00, 0x03, 0x07, 0x01, 0x01
        /*0010*/ 	.byte	0x02, 0x03, 0x00, 0x00, 0x02, 0x06, 0x01, 0x00, 0x04, 0x0b, 0x08, 0x00, 0x09, 0x00, 0x00, 0x00
        /*0020*/ 	.byte	0x00, 0x00, 0x00, 0x00


//--------------------- .nv.info._Z16RunningSumKernelPKfiPfm --------------------------
	.section	.nv.info._Z16RunningSumKernelPKfiPfm,"",@"SHT_CUDA_INFO"
	.sectionflags	@""
	.align	4


	//----- nvinfo : EIATTR_CUDA_API_VERSION
	.align		4
        /*0000*/ 	.byte	0x04, 0x37
        /*0002*/ 	.short	(.L_7 - .L_6)
.L_6:
        /*0004*/ 	.word	0x00000082


	//----- nvinfo : EIATTR_KPARAM_INFO
	.align		4
.L_7:
        /*0008*/ 	.byte	0x04, 0x17
        /*000a*/ 	.short	(.L_9 - .L_8)
.L_8:
        /*000c*/ 	.word	0x00000000
        /*0010*/ 	.short	0x0003
        /*0012*/ 	.short	0x0018
        /*0014*/ 	.byte	0x00, 0xf0, 0x21, 0x00


	//----- nvinfo : EIATTR_KPARAM_INFO
	.align		4
.L_9:
        /*0018*/ 	.byte	0x04, 0x17
        /*001a*/ 	.short	(.L_11 - .L_10)
.L_10:
        /*001c*/ 	.word	0x00000000
        /*0020*/ 	.short	0x0002
        /*0022*/ 	.short	0x0010
        /*0024*/ 	.byte	0x00, 0xf5, 0x21, 0x00


	//----- nvinfo : EIATTR_KPARAM_INFO
	.align		4
.L_11:
        /*0028*/ 	.byte	0x04, 0x17
        /*002a*/ 	.short	(.L_13 - .L_12)
.L_12:
        /*002c*/ 	.word	0x00000000
        /*0030*/ 	.short	0x0001
        /*0032*/ 	.short	0x0008
        /*0034*/ 	.byte	0x00, 0xf0, 0x11, 0x00


	//----- nvinfo : EIATTR_KPARAM_INFO
	.align		4
.L_13:
        /*0038*/ 	.byte	0x04, 0x17
        /*003a*/ 	.short	(.L_15 - .L_14)
.L_14:
        /*003c*/ 	.word	0x00000000
        /*0040*/ 	.short	0x0000
        /*0042*/ 	.short	0x0000
        /*0044*/ 	.byte	0x00, 0xf5, 0x21, 0x00


	//----- nvinfo : EIATTR_SPARSE_MMA_MASK
	.align		4
.L_15:
        /*0048*/ 	.byte	0x03, 0x50
        /*004a*/ 	.short	0x0000


	//----- nvinfo : EIATTR_MAXREG_COUNT
	.align		4
        /*004c*/ 	.byte	0x03, 0x1b
        /*004e*/ 	.short	0x00ff


	//----- nvinfo : EIATTR_NUM_BARRIERS
	.align		4
        /*0050*/ 	.byte	0x02, 0x4c
        /*0052*/ 	.byte	0x01
	.zero		1


	//----- nvinfo : EIATTR_MERCURY_ISA_VERSION
	.align		4
        /*0054*/ 	.byte	0x03, 0x5f
        /*0056*/ 	.short	0x0101


	//----- nvinfo : EIATTR_VRC_CTA_INIT_COUNT
	.align		4
        /*0058*/ 	.byte	0x02, 0x4a
	.zero		1
	.zero		1


	//----- nvinfo : EIATTR_EXIT_INSTR_OFFSETS
	.align		4
        /*005c*/ 	.byte	0x04, 0x1c
        /*005e*/ 	.short	(.L_17 - .L_16)


	//   ....[0]....
.L_16:
        /*0060*/ 	.word	0x00000170


	//   ....[1]....
        /*0064*/ 	.word	0x00000640


	//----- nvinfo : EIATTR_CBANK_PARAM_SIZE
	.align		4
.L_17:
        /*0068*/ 	.byte	0x03, 0x19
        /*006a*/ 	.short	0x0020


	//----- nvinfo : EIATTR_PARAM_CBANK
	.align		4
        /*006c*/ 	.byte	0x04, 0x0a
        /*006e*/ 	.short	(.L_19 - .L_18)
	.align		4
.L_18:
        /*0070*/ 	.word	index@(.nv.constant0._Z16RunningSumKernelPKfiPfm)
        /*0074*/ 	.short	0x0380
        /*0076*/ 	.short	0x0020


	//----- nvinfo : EIATTR_SW_WAR
	.align		4
.L_19:
        /*0078*/ 	.byte	0x04, 0x36
        /*007a*/ 	.short	(.L_21 - .L_20)
.L_20:
        /*007c*/ 	.word	0x00000008
.L_21:


//--------------------- .nv.callgraph             --------------------------
	.section	.nv.callgraph,"",@"SHT_CUDA_CALLGRAPH"
	.align	4
	.sectionentsize	8
	.align		4
        /*0000*/ 	.word	0x00000000
	.align		4
        /*0004*/ 	.word	0xffffffff
	.align		4
        /*0008*/ 	.word	0x00000000
	.align		4
        /*000c*/ 	.word	0xfffffffe
	.align		4
        /*0010*/ 	.word	0x00000000
	.align		4
        /*0014*/ 	.word	0xfffffffd
	.align		4
        /*0018*/ 	.word	0x00000000
	.align		4
        /*001c*/ 	.word	0xfffffffc


//--------------------- .text._Z16RunningSumKernelPKfiPfm --------------------------
	.section	.text._Z16RunningSumKernelPKfiPfm,"ax",@progbits
	.align	128
        .global         _Z16RunningSumKernelPKfiPfm
        .type           _Z16RunningSumKernelPKfiPfm,@function
        .size           _Z16RunningSumKernelPKfiPfm,(.L_x_5 - _Z16RunningSumKernelPKfiPfm)
        .other          _Z16RunningSumKernelPKfiPfm,@"STO_CUDA_ENTRY STV_DEFAULT"
_Z16RunningSumKernelPKfiPfm:
.text._Z16RunningSumKernelPKfiPfm:
[----:B------:R-:W-:Y:S01]  /*0000*/  LDC R1, c[0x0][0x37c] ;  /* 0x0000df00ff017b82 */ /* 0x000fe20000000800 */
[----:B------:R-:W0:Y:S07]  /*0010*/  S2R R8, SR_TID.X ;  /* 0x0000000000087919 */ /* 0x000e2e0000002100 */
[----:B------:R-:W1:Y:S01]  /*0020*/  S2UR UR4, SR_CTAID.X ;  /* 0x00000000000479c3 */ /* 0x000e620000002500 */
[----:B------:R-:W1:Y:S01]  /*0030*/  LDCU UR5, c[0x0][0x360] ;  /* 0x00006c00ff0577ac */ /* 0x000e620008000800 */
[----:B------:R-:W-:Y:S01]  /*0040*/  IMAD.MOV.U32 R6, RZ, RZ, RZ ;  /* 0x000000ffff067224 */ /* 0x000fe200078e00ff */
[----:B------:R-:W2:Y:S01]  /*0050*/  LDCU.64 UR6, c[0x0][0x398] ;  /* 0x00007300ff0677ac */ /* 0x000ea20008000a00 */
[----:B------:R-:W3:Y:S01]  /*0060*/  LDCU.64 UR8, c[0x0][0x358] ;  /* 0x00006b00ff0877ac */ /* 0x000ee20008000a00 */
[----:B-1----:R-:W-:-:S06]  /*0070*/  UIMAD UR4, UR4, UR5, URZ ;  /* 0x00000005040472a4 */ /* 0x002fcc000f8e02ff */
[----:B0-----:R-:W-:-:S05]  /*0080*/  VIADD R0, R8, UR4 ;  /* 0x0000000408007c36 */ /* 0x001fca0008000000 */
[----:B--2---:R-:W-:Y:S02]  /*0090*/  ISETP.GE.U32.AND P0, PT, R0, UR6, PT ;  /* 0x0000000600007c0c */ /* 0x004fe4000bf06070 */
[----:B------:R-:W-:-:S04]  /*00a0*/  SHF.R.S32.HI R3, RZ, 0x1f, R0 ;  /* 0x0000001fff037819 */ /* 0x000fc80000011400 */
[----:B------:R-:W-:-:S13]  /*00b0*/  ISETP.GE.U32.AND.EX P0, PT, R3, UR7, PT, P0 ;  /* 0x0000000703007c0c */ /* 0x000fda000bf06100 */
[----:B------:R-:W0:Y:S02]  /*00c0*/  @!P0 LDC.64 R4, c[0x0][0x380] ;  /* 0x0000e000ff048b82 */ /* 0x000e240000000a00 */
[----:B0-----:R-:W-:-:S04]  /*00d0*/  @!P0 LEA R4, P1, R0, R4, 0x2 ;  /* 0x0000000400048211 */ /* 0x001fc800078210ff */
[----:B------:R-:W-:-:S05]  /*00e0*/  @!P0 LEA.HI.X R5, R0, R5, R3, 0x2, P1 ;  /* 0x0000000500058211 */ /* 0x000fca00008f1403 */
[----:B---3--:R-:W2:Y:S01]  /*00f0*/  @!P0 LDG.E R6, desc[UR8][R4.64] ;  /* 0x0000000804068981 */ /* 0x008ea2000c1e1900 */
[----:B------:R-:W0:Y:S01]  /*0100*/  S2UR UR6, SR_CgaCtaId ;  /* 0x00000000000679c3 */ /* 0x000e220000008800 */
[----:B------:R-:W-:Y:S01]  /*0110*/  UMOV UR5, 0x400 ;  /* 0x0000040000057882 */ /* 0x000fe20000000000 */
[----:B------:R-:W-:Y:S01]  /*0120*/  IMAD.SHL.U32 R7, R8, 0x4, RZ ;  /* 0x0000000408077824 */ /* 0x000fe200078e00ff */
[----:B0-----:R-:W-:-:S06]  /*0130*/  ULEA UR5, UR6, UR5, 0x18 ;  /* 0x0000000506057291 */ /* 0x001fcc000f8ec0ff */
[----:B------:R-:W-:-:S03]  /*0140*/  VIADD R2, R7, UR5 ;  /* 0x0000000507027c36 */ /* 0x000fc60008000000 */
[----:B--2---:R0:W-:Y:S01]  /*0150*/  STS [R7+UR5], R6 ;  /* 0x0000000607007988 */ /* 0x0041e20008000805 */
[----:B------:R-:W-:Y:S06]  /*0160*/  BAR.SYNC.DEFER_BLOCKING 0x0 ;  /* 0x0000000000007b1d */ /* 0x000fec0000010000 */
[----:B------:R-:W-:Y:S05]  /*0170*/  @P0 EXIT ;  /* 0x000000000000094d */ /* 0x000fea0003800000 */
[----:B------:R-:W1:Y:S01]  /*0180*/  LDCU UR6, c[0x0][0x388] ;  /* 0x00007100ff0677ac */ /* 0x000e620008000800 */
[----:B------:R-:W-:Y:S01]  /*0190*/  IMAD.MOV.U32 R4, RZ, RZ, RZ ;  /* 0x000000ffff047224 */ /* 0x000fe200078e00ff */
[----:B-1----:R-:W-:-:S04]  /*01a0*/  ULEA.HI UR6, UR6, UR6, URZ, 0x1 ;  /* 0x0000000606067291 */ /* 0x002fc8000f8f08ff */
[----:B------:R-:W-:-:S04]  /*01b0*/  USHF.R.S32.HI UR6, URZ, 0x1, UR6 ;  /* 0x00000001ff067899 */ /* 0x000fc80008011406 */
[----:B------:R-:W-:-:S04]  /*01c0*/  UIADD3 UR7, UPT, UPT, -UR6, URZ, URZ ;  /* 0x000000ff06077290 */ /* 0x000fc8000fffe1ff */
[----:B------:R-:W-:-:S09]  /*01d0*/  UISETP.GE.AND UP0, UPT, UR6, UR7, UPT ;  /* 0x000000070600728c */ /* 0x000fd2000bf06270 */
[----:B------:R-:W-:Y:S05]  /*01e0*/  BRA.U !UP0, `(.L_x_0) ;  /* 0x0000000508047547 */ /* 0x000fea000b800000 */
[----:B------:R-:W-:Y:S01]  /*01f0*/  IMAD.U32 R5, RZ, RZ, UR7 ;  /* 0x00000007ff057e24 */ /* 0x000fe2000f8e00ff */
[----:B------:R-:W1:Y:S04]  /*0200*/  LDCU.64 UR12, c[0x0][0x398] ;  /* 0x00007300ff0c77ac */ /* 0x000e680008000a00 */
[----:B0-----:R-:W-:-:S04]  /*0210*/  IADD3 R6, PT, PT, -R5, UR6, RZ ;  /* 0x0000000605067c10 */ /* 0x001fc8000fffe1ff */
[C---:B------:R-:W-:Y:S01]  /*0220*/  ISETP.GE.U32.AND P1, PT, R6.reuse, 0x3, PT ;  /* 0x000000030600780c */ /* 0x040fe20003f26070 */
[----:B------:R-:W-:-:S05]  /*0230*/  VIADD R4, R6, 0x1 ;  /* 0x0000000106047836 */ /* 0x000fca0000000000 */
[----:B------:R-:W-:Y:S01]  /*0240*/  LOP3.LUT P0, R9, R4, 0x3, RZ, 0xc0, !PT ;  /* 0x0000000304097812 */ /* 0x000fe2000780c0ff */
[----:B------:R-:W-:-:S12]  /*0250*/  IMAD.MOV.U32 R4, RZ, RZ, RZ ;  /* 0x000000ffff047224 */ /* 0x000fd800078e00ff */
[----:B-1----:R-:W-:Y:S05]  /*0260*/  @!P0 BRA `(.L_x_1) ;  /* 0x00000000004c8947 */ /* 0x002fea0003800000 */
[----:B------:R-:W-:Y:S01]  /*0270*/  IMAD R7, R5, 0x4, R7 ;  /* 0x0000000405077824 */ /* 0x000fe200078e0207 */
[----:B------:R-:W-:Y:S01]  /*0280*/  IADD3 R6, PT, PT, R8, UR4, R5 ;  /* 0x0000000408067c10 */ /* 0x000fe2000fffe005 */
[----:B------:R-:W-:Y:S01]  /*0290*/  IMAD.MOV R8, RZ, RZ, -R9 ;  /* 0x000000ffff087224 */ /* 0x000fe200078e0a09 */
[----:B------:R-:W0:Y:S01]  /*02a0*/  LDCU.64 UR10, c[0x0][0x398] ;  /* 0x00007300ff0a77ac */ /* 0x000e220008000a00 */
[----:B------:R-:W-:Y:S02]  /*02b0*/  IMAD.MOV.U32 R4, RZ, RZ, RZ ;  /* 0x000000ffff047224 */ /* 0x000fe400078e00ff */
[----:B------:R-:W-:-:S07]  /*02c0*/  VIADD R7, R7, UR5 ;  /* 0x0000000507077c36 */ /* 0x000fce0008000000 */
.L_x_2:
[----:B0-----:R-:W-:Y:S01]  /*02d0*/  ISETP.GE.U32.AND P0, PT, R6, UR10, PT ;  /* 0x0000000a06007c0c */ /* 0x001fe2000bf06070 */
[----:B------:R-:W-:Y:S01]  /*02e0*/  VIADD R8, R8, 0x1 ;  /* 0x0000000108087836 */ /* 0x000fe20000000000 */
[----:B------:R-:W-:Y:S01]  /*02f0*/  SHF.R.S32.HI R9, RZ, 0x1f, R6 ;  /* 0x0000001fff097819 */ /* 0x000fe20000011406 */
[----:B------:R-:W-:-:S03]  /*0300*/  VIADD R5, R5, 0x1 ;  /* 0x0000000105057836 */ /* 0x000fc60000000000 */
[----:B------:R-:W-:Y:S02]  /*0310*/  ISETP.GE.U32.AND.EX P0, PT, R9, UR11, PT, P0 ;  /* 0x0000000b09007c0c */ /* 0x000fe4000bf06100 */
[----:B------:R-:W-:Y:S02]  /*0320*/  ISETP.NE.AND P2, PT, R8, RZ, PT ;  /* 0x000000ff0800720c */ /* 0x000fe40003f45270 */
[C---:B------:R-:W-:Y:S01]  /*0330*/  ISETP.LT.OR P0, PT, R6.reuse, RZ, P0 ;  /* 0x000000ff0600720c */ /* 0x040fe20000701670 */
[----:B------:R-:W-:-:S12]  /*0340*/  VIADD R6, R6, 0x1 ;  /* 0x0000000106067836 */ /* 0x000fd80000000000 */
[----:B------:R0:W1:Y:S02]  /*0350*/  @!P0 LDS R9, [R7] ;  /* 0x0000000007098984 */ /* 0x0000640000000800 */
[----:B0-----:R-:W-:Y:S02]  /*0360*/  VIADD R7, R7, 0x4 ;  /* 0x0000000407077836 */ /* 0x001fe40000000000 */
[----:B-1----:R-:W-:Y:S01]  /*0370*/  @!P0 FADD R4, R4, R9 ;  /* 0x0000000904048221 */ /* 0x002fe20000000000 */
[----:B------:R-:W-:Y:S06]  /*0380*/  BAR.SYNC.DEFER_BLOCKING 0x0 ;  /* 0x0000000000007b1d */ /* 0x000fec0000010000 */
[----:B------:R-:W-:Y:S05]  /*0390*/  @P2 BRA `(.L_x_2) ;  /* 0xfffffffc00cc2947 */ /* 0x000fea000383ffff */
.L_x_1:
[----:B------:R-:W-:Y:S05]  /*03a0*/  @!P1 BRA `(.L_x_0) ;  /* 0x0000000000949947 */ /* 0x000fea0003800000 */
.L_x_3:
[----:B------:R-:W-:-:S04]  /*03b0*/  IMAD.IADD R6, R0, 0x1, R5 ;  /* 0x0000000100067824 */ /* 0x000fc800078e0205 */
[C---:B------:R-:W-:Y:S01]  /*03c0*/  VIADD R7, R6.reuse, 0x1 ;  /* 0x0000000106077836 */ /* 0x040fe20000000000 */
[----:B------:R-:W-:Y:S02]  /*03d0*/  ISETP.GE.U32.AND P0, PT, R6, UR12, PT ;  /* 0x0000000c06007c0c */ /* 0x000fe4000bf06070 */
[----:B------:R-:W-:Y:S02]  /*03e0*/  SHF.R.S32.HI R8, RZ, 0x1f, R6 ;  /* 0x0000001fff087819 */ /* 0x000fe40000011406 */
[----:B------:R-:W-:Y:S02]  /*03f0*/  ISETP.GE.U32.AND P1, PT, R7, UR12, PT ;  /* 0x0000000c07007c0c */ /* 0x000fe4000bf26070 */
[----:B------:R-:W-:Y:S01]  /*0400*/  ISETP.GE.U32.AND.EX P0, PT, R8, UR13, PT, P0 ;  /* 0x0000000d08007c0c */ /* 0x000fe2000bf06100 */
[C---:B------:R-:W-:Y:S01]  /*0410*/  VIADD R8, R6.reuse, 0x2 ;  /* 0x0000000206087836 */ /* 0x040fe20000000000 */
[----:B------:R-:W-:Y:S02]  /*0420*/  SHF.R.S32.HI R9, RZ, 0x1f, R7 ;  /* 0x0000001fff097819 */ /* 0x000fe40000011407 */
[C---:B------:R-:W-:Y:S01]  /*0430*/  ISETP.LT.OR P0, PT, R6.reuse, RZ, P0 ;  /* 0x000000ff0600720c */ /* 0x040fe20000701670 */
[----:B------:R-:W-:Y:S01]  /*0440*/  VIADD R6, R6, 0x3 ;  /* 0x0000000306067836 */ /* 0x000fe20000000000 */
[----:B------:R-:W-:-:S02]  /*0450*/  ISETP.GE.U32.AND P2, PT, R8, UR12, PT ;  /* 0x0000000c08007c0c */ /* 0x000fc4000bf46070 */
[----:B------:R-:W-:Y:S02]  /*0460*/  SHF.R.S32.HI R10, RZ, 0x1f, R8 ;  /* 0x0000001fff0a7819 */ /* 0x000fe40000011408 */
[----:B------:R-:W-:Y:S02]  /*0470*/  ISETP.GE.U32.AND.EX P1, PT, R9, UR13, PT, P1 ;  /* 0x0000000d09007c0c */ /* 0x000fe4000bf26110 */
[----:B------:R-:W-:Y:S02]  /*0480*/  ISETP.GE.U32.AND.EX P2, PT, R10, UR13, PT, P2 ;  /* 0x0000000d0a007c0c */ /* 0x000fe4000bf46120 */
[----:B------:R-:W-:Y:S02]  /*0490*/  ISETP.LT.OR P1, PT, R7, RZ, P1 ;  /* 0x000000ff0700720c */ /* 0x000fe40000f21670 */
[----:B------:R-:W-:Y:S01]  /*04a0*/  ISETP.LT.OR P2, PT, R8, RZ, P2 ;  /* 0x000000ff0800720c */ /* 0x000fe20001741670 */
[----:B------:R-:W-:Y:S01]  /*04b0*/  IMAD R8, R5, 0x4, R2 ;  /* 0x0000000405087824 */ /* 0x000fe200078e0202 */
[----:B------:R-:W-:-:S02]  /*04c0*/  SHF.R.S32.HI R9, RZ, 0x1f, R6 ;  /* 0x0000001fff097819 */ /* 0x000fc40000011406 */
[----:B------:R-:W-:Y:S02]  /*04d0*/  ISETP.GE.U32.AND P3, PT, R6, UR12, PT ;  /* 0x0000000c06007c0c */ /* 0x000fe4000bf66070 */
[----:B------:R-:W0:Y:S01]  /*04e0*/  @!P0 LDS R7, [R8] ;  /* 0x0000000008078984 */ /* 0x000e220000000800 */
[----:B------:R-:W-:Y:S01]  /*04f0*/  BAR.SYNC.DEFER_BLOCKING 0x0 ;  /* 0x0000000000007b1d */ /* 0x000fe20000010000 */
[----:B------:R-:W-:-:S04]  /*0500*/  ISETP.GE.U32.AND.EX P3, PT, R9, UR13, PT, P3 ;  /* 0x0000000d09007c0c */ /* 0x000fc8000bf66130 */
[----:B------:R-:W-:Y:S01]  /*0510*/  ISETP.LT.OR P3, PT, R6, RZ, P3 ;  /* 0x000000ff0600720c */ /* 0x000fe20001f61670 */
[C---:B------:R-:W-:Y:S02]  /*0520*/  VIADD R6, R5.reuse, 0x3 ;  /* 0x0000000305067836 */ /* 0x040fe40000000000 */
[----:B------:R-:W-:Y:S01]  /*0530*/  VIADD R5, R5, 0x4 ;  /* 0x0000000405057836 */ /* 0x000fe20000000000 */
[----:B------:R-:W1:Y:S01]  /*0540*/  @!P1 LDS R9, [R8+0x4] ;  /* 0x0000040008099984 */ /* 0x000e620000000800 */
[----:B------:R-:W-:Y:S01]  /*0550*/  BAR.SYNC.DEFER_BLOCKING 0x0 ;  /* 0x0000000000007b1d */ /* 0x000fe20000010000 */
[----:B0-----:R-:W-:Y:S01]  /*0560*/  @!P0 FADD R4, R4, R7 ;  /* 0x0000000704048221 */ /* 0x001fe20000000000 */
[----:B------:R-:W-:-:S04]  /*0570*/  ISETP.NE.AND P0, PT, R6, UR6, PT ;  /* 0x0000000606007c0c */ /* 0x000fc8000bf05270 */
[----:B------:R-:W0:Y:S02]  /*0580*/  @!P2 LDS R11, [R8+0x8] ;  /* 0x00000800080ba984 */ /* 0x000e240000000800 */
[----:B------:R-:W-:Y:S01]  /*0590*/  BAR.SYNC.DEFER_BLOCKING 0x0 ;  /* 0x0000000000007b1d */ /* 0x000fe20000010000 */
[----:B-1----:R-:W-:-:S05]  /*05a0*/  @!P1 FADD R4, R4, R9 ;  /* 0x0000000904049221 */ /* 0x002fca0000000000 */
[----:B------:R-:W1:Y:S01]  /*05b0*/  @!P3 LDS R13, [R8+0xc] ;  /* 0x00000c00080db984 */ /* 0x000e620000000800 */
[----:B0-----:R-:W-:-:S04]  /*05c0*/  @!P2 FADD R4, R4, R11 ;  /* 0x0000000b0404a221 */ /* 0x001fc80000000000 */
[----:B-1----:R-:W-:Y:S01]  /*05d0*/  @!P3 FADD R4, R4, R13 ;  /* 0x0000000d0404b221 */ /* 0x002fe20000000000 */
[----:B------:R-:W-:Y:S06]  /*05e0*/  BAR.SYNC.DEFER_BLOCKING 0x0 ;  /* 0x0000000000007b1d */ /* 0x000fec0000010000 */
[----:B------:R-:W-:Y:S05]  /*05f0*/  @P0 BRA `(.L_x_3) ;  /* 0xfffffffc006c0947 */ /* 0x000fea000383ffff */
.L_x_0:
[----:B------:R-:W1:Y:S02]  /*0600*/  LDCU.64 UR6, c[0x0][0x390] ;  /* 0x00007200ff0677ac */ /* 0x000e640008000a00 */
[----:B-1----:R-:W-:-:S04]  /*0610*/  LEA R2, P0, R0, UR6, 0x2 ;  /* 0x0000000600027c11 */ /* 0x002fc8000f8010ff */
[----:B------:R-:W-:-:S05]  /*0620*/  LEA.HI.X R3, R0, UR7, R3, 0x2, P0 ;  /* 0x0000000700037c11 */ /* 0x000fca00080f1403 */
[----:B------:R-:W-:Y:S01]  /*0630*/  STG.E desc[UR8][R2.64], R4 ;  /* 0x0000000402007986 */ /* 0x000fe2000c101908 */
[----:B------:R-:W-:Y:S05]  /*0640*/  EXIT ;  /* 0x000000000000794d */ /* 0x000fea0003800000 */
.L_x_4:
[----:B------:R-:W-:-:S00]  /*0650*/  BRA `(.L_x_4) ;  /* 0xfffffffc00fc7947 */ /* 0x000fc0000383ffff */
[----:B------:R-:W-:-:S00]  /*0660*/  NOP ;  /* 0x0000000000007918 */ /* 0x000fc00000000000 */
        /* <DEDUP_REMOVED lines=9> */
.L_x_5:


//--------------------- .nv.shared._Z16RunningSumKernelPKfiPfm --------------------------
	.section	.nv.shared._Z16RunningSumKernelPKfiPfm,"aw",@nobits
	.sectionflags	@""
	.align	16
	.zero		1024


//--------------------- .nv.shared.reserved.0     --------------------------
	.section	.nv.shared.reserved.0,"aw",@nobits
	.weak		__nv_reservedSMEM_offset_0_alias
	.size		__nv_reservedSMEM_offset_0_alias, 0, 64
	.other		__nv_reservedSMEM_offset_0_alias,@"STO_CUDA_RESERVED_SHARED STV_DEFAULT"
__nv_reservedSMEM_offset_0_alias:
	.zero		0
	.zero		64


//--------------------- .nv.constant0._Z16RunningSumKernelPKfiPfm --------------------------
	.section	.nv.constant0._Z16RunningSumKernelPKfiPfm,"a",@progbits
	.sectionflags	@""
	.align	4
.nv.constant0._Z16RunningSumKernelPKfiPfm:
	.zero		928


//--------------------- SYMBOLS --------------------------

	.type		.nv.reservedSmem.offset0,@object
	.size		.nv.reservedSmem.offset0,0x4
	.type		.nv.reservedSmem.cap,@object
	.size		.nv.reservedSmem.cap,0x4
